.version 6.5
.target sm_30
.address_size 64

.visible .entry cvt_u32_s16(
	.param .u64 input,
	.param .u64 output
)
{
	.reg .u64 	    in_addr;
    .reg .u64 	    out_addr;
    .reg .b16 	    temp_16;
    .reg .b32 	    temp_32;

	ld.param.u64 	in_addr, [input];
    ld.param.u64 	out_addr, [output];

    ld.global.b16   temp_16, [in_addr];
	cvt.u32.s16     temp_32, temp_16;
    st.b32          [out_addr], temp_32;
	ret;
}


// ===== COMPILED SASS (sm_100) =====

	.target	sm_100

	.elftype	@"ET_EXEC"


//--------------------- .note.nv.tkinfo           --------------------------
	.section	.note.nv.tkinfo,"",@"SHT_NOTE"
	.sectionflags	@"SHF_NOTE_NV_TKINFO"
	.tkinfo
        /*0018*/ 	.word	0x00000002
        /*0030*/ 	.string	""
        /*0030*/ 	.string	"ptxas"
        /*0030*/ 	.string	"Cuda compilation tools, release 13.0, V13.0.88"
        /*0030*/ 	.string	"Build cuda_13.0.r13.0/compiler.36424714_0"
        /*0030*/ 	.string	"-arch sm_100 "



//--------------------- .note.nv.cuinfo           --------------------------
	.section	.note.nv.cuinfo,"",@"SHT_NOTE"
	.sectionflags	@"SHF_NOTE_NV_CUINFO"
        /*0018*/ 	.short	0x0002
        /*001a*/ 	.short	0x001e
        /*001c*/ 	.short	0x0082
	.zero		2


//--------------------- .nv.info                  --------------------------
	.section	.nv.info,"",@"SHT_CUDA_INFO"
	.align	4


	//----- nvinfo : EIATTR_REGCOUNT
	.align		4
        /*0000*/ 	.byte	0x04, 0x2f
        /*0002*/ 	.short	(.L_1 - .L_0)
	.align		4
.L_0:
        /*0004*/ 	.word	index@(cvt_u32_s16)
        /*0008*/ 	.word	0x0000000a


	//----- nvinfo : EIATTR_FRAME_SIZE
	.align		4
.L_1:
        /*000c*/ 	.byte	0x04, 0x11
        /*000e*/ 	.short	(.L_3 - .L_2)
	.align		4
.L_2:
        /*0010*/ 	.word	index@(cvt_u32_s16)
        /*0014*/ 	.word	0x00000000


	//----- nvinfo : EIATTR_MIN_STACK_SIZE
	.align		4
.L_3:
        /*0018*/ 	.byte	0x04, 0x12
        /*001a*/ 	.short	(.L_5 - .L_4)
	.align		4
.L_4:
        /*001c*/ 	.word	index@(cvt_u32_s16)
        /*0020*/ 	.word	0x00000000
.L_5:


//--------------------- .nv.compat                --------------------------
	.section	.nv.compat,"",@"SHT_CUDA_COMPAT_INFO"
	.align	4
        /*0000*/ 	.byte	0x02, 0x09, 0x00, 0x00, 0x02, 0x02, 0x01, 0x00, 0x02, 0x05, 0x05, 0x00, 0x03, 0x07, 0x01, 0x01
        /*0010*/ 	.byte	0x02, 0x03, 0x00, 0x00, 0x02, 0x06, 0x01, 0x00, 0x04, 0x0b, 0x08, 0x00, 0x09, 0x00, 0x00, 0x00
        /*0020*/ 	.byte	0x00, 0x00, 0x00, 0x00


//--------------------- .nv.info.cvt_u32_s16      --------------------------
	.section	.nv.info.cvt_u32_s16,"",@"SHT_CUDA_INFO"
	.sectionflags	@""
	.align	4


	//----- nvinfo : EIATTR_CUDA_API_VERSION
	.align		4
        /*0000*/ 	.byte	0x04, 0x37
        /*0002*/ 	.short	(.L_7 - .L_6)
.L_6:
        /*0004*/ 	.word	0x00000082


	//----- nvinfo : EIATTR_KPARAM_INFO
	.align		4
.L_7:
        /*0008*/ 	.byte	0x04, 0x17
        /*000a*/ 	.short	(.L_9 - .L_8)
.L_8:
        /*000c*/ 	.word	0x00000000
        /*0010*/ 	.short	0x0001
        /*0012*/ 	.short	0x0008
        /*0014*/ 	.byte	0x00, 0xf0, 0x21, 0x00


	//----- nvinfo : EIATTR_KPARAM_INFO
	.align		4
.L_9:
        /*0018*/ 	.byte	0x04, 0x17
        /*001a*/ 	.short	(.L_11 - .L_10)
.L_10:
        /*001c*/ 	.word	0x00000000
        /*0020*/ 	.short	0x0000
        /*0022*/ 	.short	0x0000
        /*0024*/ 	.byte	0x00, 0xf0, 0x21, 0x00


	//----- nvinfo : EIATTR_SPARSE_MMA_MASK
	.align		4
.L_11:
        /*0028*/ 	.byte	0x03, 0x50
        /*002a*/ 	.short	0x0000


	//----- nvinfo : EIATTR_MAXREG_COUNT
	.align		4
        /*002c*/ 	.byte	0x03, 0x1b
        /*002e*/ 	.short	0x00ff


	//----- nvinfo : EIATTR_MERCURY_ISA_VERSION
	.align		4
        /*0030*/ 	.byte	0x03, 0x5f
        /*0032*/ 	.short	0x0101


	//----- nvinfo : EIATTR_VRC_CTA_INIT_COUNT
	.align		4
        /*0034*/ 	.byte	0x02, 0x4a
	.zero		1
	.zero		1


	//----- nvinfo : EIATTR_EXIT_INSTR_OFFSETS
	.align		4
        /*0038*/ 	.byte	0x04, 0x1c
        /*003a*/ 	.short	(.L_13 - .L_12)


	//   ....[0]....
.L_12:
        /*003c*/ 	.word	0x00000070


	//----- nvinfo : EIATTR_CBANK_PARAM_SIZE
	.align		4
.L_13:
        /*0040*/ 	.byte	0x03, 0x19
        /*0042*/ 	.short	0x0010


	//----- nvinfo : EIATTR_PARAM_CBANK
	.align		4
        /*0044*/ 	.byte	0x04, 0x0a
        /*0046*/ 	.short	(.L_15 - .L_14)
	.align		4
.L_14:
        /*0048*/ 	.word	index@(.nv.constant0.cvt_u32_s16)
        /*004c*/ 	.short	0x0380
        /*004e*/ 	.short	0x0010


	//----- nvinfo : EIATTR_SW_WAR
	.align		4
.L_15:
        /*0050*/ 	.byte	0x04, 0x36
        /*0052*/ 	.short	(.L_17 - .L_16)
.L_16:
        /*0054*/ 	.word	0x00000008
.L_17:


//--------------------- .nv.callgraph             --------------------------
	.section	.nv.callgraph,"",@"SHT_CUDA_CALLGRAPH"
	.align	4
	.sectionentsize	8
	.align		4
        /*0000*/ 	.word	0x00000000
	.align		4
        /*0004*/ 	.word	0xffffffff
	.align		4
        /*0008*/ 	.word	0x00000000
	.align		4
        /*000c*/ 	.word	0xfffffffe
	.align		4
        /*0010*/ 	.word	0x00000000
	.align		4
        /*0014*/ 	.word	0xfffffffd
	.align		4
        /*0018*/ 	.word	0x00000000
	.align		4
        /*001c*/ 	.word	0xfffffffc


//--------------------- .text.cvt_u32_s16         --------------------------
	.section	.text.cvt_u32_s16,"ax",@progbits
	.align	128
        .global         cvt_u32_s16
        .type           cvt_u32_s16,@function
        .size           cvt_u32_s16,(.L_x_1 - cvt_u32_s16)
        .other          cvt_u32_s16,@"STO_CUDA_ENTRY STV_DEFAULT"
cvt_u32_s16:
.text.cvt_u32_s16:
[----:B------:R-:W-:Y:S08]  /*0000*/  LDC R1, c[0x0][0x37c] ;  /* 0x0000df00ff017b82 */ /* 0x000ff00000000800 */
[----:B------:R-:W0:Y:S01]  /*0010*/  LDC.64 R2, c[0x0][0x380] ;  /* 0x0000e000ff027b82 */ /* 0x000e220000000a00 */
[----:B------:R-:W0:Y:S02]  /*0020*/  LDCU.64 UR4, c[0x0][0x358] ;  /* 0x00006b00ff0477ac */ /* 0x000e240008000a00 */
[----:B0-----:R-:W2:Y:S05]  /*0030*/  LDG.E.U16 R2, desc[UR4][R2.64] ;  /* 0x0000000402027981 */ /* 0x001eaa000c1e1500 */
[----:B------:R-:W0:Y:S01]  /*0040*/  LDC.64 R4, c[0x0][0x388] ;  /* 0x0000e200ff047b82 */ /* 0x000e220000000a00 */
[----:B--2---:R-:W-:-:S05]  /*0050*/  PRMT R7, R2, 0x9910, RZ ;  /* 0x0000991002077816 */ /* 0x004fca00000000ff */
[----:B0-----:R-:W-:Y:S01]  /*0060*/  ST.E desc[UR4][R4.64], R7 ;  /* 0x0000000704007985 */ /* 0x001fe2000c101904 */
[----:B------:R-:W-:Y:S05]  /*0070*/  EXIT ;  /* 0x000000000000794d */ /* 0x000fea0003800000 */
.L_x_0:
[----:B------:R-:W-:-:S00]  /*0080*/  BRA `(.L_x_0) ;  /* 0xfffffffc00fc7947 */ /* 0x000fc0000383ffff */
[----:B------:R-:W-:-:S00]  /*0090*/  NOP ;  /* 0x0000000000007918 */ /* 0x000fc00000000000 */
        /* <DEDUP_REMOVED lines=14> */
.L_x_1:


//--------------------- .nv.shared.reserved.0     --------------------------
	.section	.nv.shared.reserved.0,"aw",@nobits
	.weak		__nv_reservedSMEM_offset_0_alias
	.size		__nv_reservedSMEM_offset_0_alias, 0, 64
	.other		__nv_reservedSMEM_offset_0_alias,@"STO_CUDA_RESERVED_SHARED STV_DEFAULT"
__nv_reservedSMEM_offset_0_alias:
	.zero		0
	.zero		64


//--------------------- .nv.constant0.cvt_u32_s16 --------------------------
	.section	.nv.constant0.cvt_u32_s16,"a",@progbits
	.sectionflags	@""
	.align	4
.nv.constant0.cvt_u32_s16:
	.zero		912


//--------------------- SYMBOLS --------------------------

	.type		.nv.reservedSmem.offset0,@object
	.size		.nv.reservedSmem.offset0,0x4
